//
// Generated by NVIDIA NVVM Compiler
//
// Compiler Build ID: CL-36424714
// Cuda compilation tools, release 13.0, V13.0.88
// Based on NVVM 20.0.0
//

.version 9.0
.target sm_100
.address_size 64

	// .globl	_Z5saxpyifPfS_

.visible .entry _Z5saxpyifPfS_(
	.param .u32 _Z5saxpyifPfS__param_0,
	.param .f32 _Z5saxpyifPfS__param_1,
	.param .u64 .ptr .align 1 _Z5saxpyifPfS__param_2,
	.param .u64 .ptr .align 1 _Z5saxpyifPfS__param_3
)
{
	.reg .pred 	%p<2>;
	.reg .b32 	%r<6>;
	.reg .b32 	%f<5>;
	.reg .b64 	%rd<8>;

	ld.param.u32 	%r2, [_Z5saxpyifPfS__param_0];
	ld.param.f32 	%f1, [_Z5saxpyifPfS__param_1];
	ld.param.u64 	%rd1, [_Z5saxpyifPfS__param_2];
	ld.param.u64 	%rd2, [_Z5saxpyifPfS__param_3];
	mov.u32 	%r3, %ctaid.x;
	mov.u32 	%r4, %ntid.x;
	mov.u32 	%r5, %tid.x;
	mad.lo.s32 	%r1, %r3, %r4, %r5;
	setp.ge.s32 	%p1, %r1, %r2;
	@%p1 bra 	$L__BB0_2;
	cvta.to.global.u64 	%rd3, %rd1;
	cvta.to.global.u64 	%rd4, %rd2;
	mul.wide.s32 	%rd5, %r1, 4;
	add.s64 	%rd6, %rd3, %rd5;
	ld.global.nc.f32 	%f2, [%rd6];
	add.s64 	%rd7, %rd4, %rd5;
	ld.global.f32 	%f3, [%rd7];
	fma.rn.f32 	%f4, %f1, %f2, %f3;
	st.global.f32 	[%rd7], %f4;
$L__BB0_2:
	ret;

}


// ===== COMPILED SASS (sm_100) =====

	.target	sm_100

	.elftype	@"ET_EXEC"


//--------------------- .note.nv.tkinfo           --------------------------
	.section	.note.nv.tkinfo,"",@"SHT_NOTE"
	.sectionflags	@"SHF_NOTE_NV_TKINFO"
	.tkinfo
        /*0018*/ 	.word	0x00000002
        /*0030*/ 	.string	""
        /*0030*/ 	.string	"ptxas"
        /*0030*/ 	.string	"Cuda compilation tools, release 13.0, V13.0.88"
        /*0030*/ 	.string	"Build cuda_13.0.r13.0/compiler.36424714_0"
        /*0030*/ 	.string	"-arch sm_100 -m 64 "



//--------------------- .note.nv.cuinfo           --------------------------
	.section	.note.nv.cuinfo,"",@"SHT_NOTE"
	.sectionflags	@"SHF_NOTE_NV_CUINFO"
        /*0018*/ 	.short	0x0002
        /*001a*/ 	.short	0x0064
        /*001c*/ 	.short	0x0082
	.zero		2


//--------------------- .nv.info                  --------------------------
	.section	.nv.info,"",@"SHT_CUDA_INFO"
	.align	4


	//----- nvinfo : EIATTR_REGCOUNT
	.align		4
        /*0000*/ 	.byte	0x04, 0x2f
        /*0002*/ 	.short	(.L_1 - .L_0)
	.align		4
.L_0:
        /*0004*/ 	.word	index@(_Z5saxpyifPfS_)
        /*0008*/ 	.word	0x0000000a


	//----- nvinfo : EIATTR_FRAME_SIZE
	.align		4
.L_1:
        /*000c*/ 	.byte	0x04, 0x11
        /*000e*/ 	.short	(.L_3 - .L_2)
	.align		4
.L_2:
        /*0010*/ 	.word	index@(_Z5saxpyifPfS_)
        /*0014*/ 	.word	0x00000000


	//----- nvinfo : EIATTR_MIN_STACK_SIZE
	.align		4
.L_3:
        /*0018*/ 	.byte	0x04, 0x12
        /*001a*/ 	.short	(.L_5 - .L_4)
	.align		4
.L_4:
        /*001c*/ 	.word	index@(_Z5saxpyifPfS_)
        /*0020*/ 	.word	0x00000000
.L_5:


//--------------------- .nv.compat                --------------------------
	.section	.nv.compat,"",@"SHT_CUDA_COMPAT_INFO"
	.align	4
        /*0000*/ 	.byte	0x02, 0x09, 0x00, 0x00, 0x02, 0x02, 0x01, 0x00, 0x02, 0x05, 0x05, 0x00, 0x03, 0x07, 0x01, 0x01
        /*0010*/ 	.byte	0x02, 0x03, 0x00, 0x00, 0x02, 0x06, 0x01, 0x00, 0x04, 0x0b, 0x08, 0x00, 0x09, 0x00, 0x00, 0x00
        /*0020*/ 	.byte	0x00, 0x00, 0x00, 0x00


//--------------------- .nv.info._Z5saxpyifPfS_   --------------------------
	.section	.nv.info._Z5saxpyifPfS_,"",@"SHT_CUDA_INFO"
	.sectionflags	@""
	.align	4


	//----- nvinfo : EIATTR_CUDA_API_VERSION
	.align		4
        /*0000*/ 	.byte	0x04, 0x37
        /*0002*/ 	.short	(.L_7 - .L_6)
.L_6:
        /*0004*/ 	.word	0x00000082


	//----- nvinfo : EIATTR_KPARAM_INFO
	.align		4
.L_7:
        /*0008*/ 	.byte	0x04, 0x17
        /*000a*/ 	.short	(.L_9 - .L_8)
.L_8:
        /*000c*/ 	.word	0x00000000
        /*0010*/ 	.short	0x0003
        /*0012*/ 	.short	0x0010
        /*0014*/ 	.byte	0x00, 0xf5, 0x21, 0x00


	//----- nvinfo : EIATTR_KPARAM_INFO
	.align		4
.L_9:
        /*0018*/ 	.byte	0x04, 0x17
        /*001a*/ 	.short	(.L_11 - .L_10)
.L_10:
        /*001c*/ 	.word	0x00000000
        /*0020*/ 	.short	0x0002
        /*0022*/ 	.short	0x0008
        /*0024*/ 	.byte	0x00, 0xf5, 0x21, 0x00


	//----- nvinfo : EIATTR_KPARAM_INFO
	.align		4
.L_11:
        /*0028*/ 	.byte	0x04, 0x17
        /*002a*/ 	.short	(.L_13 - .L_12)
.L_12:
        /*002c*/ 	.word	0x00000000
        /*0030*/ 	.short	0x0001
        /*0032*/ 	.short	0x0004
        /*0034*/ 	.byte	0x00, 0xf0, 0x11, 0x00


	//----- nvinfo : EIATTR_KPARAM_INFO
	.align		4
.L_13:
        /*0038*/ 	.byte	0x04, 0x17
        /*003a*/ 	.short	(.L_15 - .L_14)
.L_14:
        /*003c*/ 	.word	0x00000000
        /*0040*/ 	.short	0x0000
        /*0042*/ 	.short	0x0000
        /*0044*/ 	.byte	0x00, 0xf0, 0x11, 0x00


	//----- nvinfo : EIATTR_SPARSE_MMA_MASK
	.align		4
.L_15:
        /*0048*/ 	.byte	0x03, 0x50
        /*004a*/ 	.short	0x0000


	//----- nvinfo : EIATTR_MAXREG_COUNT
	.align		4
        /*004c*/ 	.byte	0x03, 0x1b
        /*004e*/ 	.short	0x00ff


	//----- nvinfo : EIATTR_MERCURY_ISA_VERSION
	.align		4
        /*0050*/ 	.byte	0x03, 0x5f
        /*0052*/ 	.short	0x0101


	//----- nvinfo : EIATTR_VRC_CTA_INIT_COUNT
	.align		4
        /*0054*/ 	.byte	0x02, 0x4a
	.zero		1
	.zero		1


	//----- nvinfo : EIATTR_EXIT_INSTR_OFFSETS
	.align		4
        /*0058*/ 	.byte	0x04, 0x1c
        /*005a*/ 	.short	(.L_17 - .L_16)


	//   ....[0]....
.L_16:
        /*005c*/ 	.word	0x00000070


	//   ....[1]....
        /*0060*/ 	.word	0x00000120


	//----- nvinfo : EIATTR_CBANK_PARAM_SIZE
	.align		4
.L_17:
        /*0064*/ 	.byte	0x03, 0x19
        /*0066*/ 	.short	0x0018


	//----- nvinfo : EIATTR_PARAM_CBANK
	.align		4
        /*0068*/ 	.byte	0x04, 0x0a
        /*006a*/ 	.short	(.L_19 - .L_18)
	.align		4
.L_18:
        /*006c*/ 	.word	index@(.nv.constant0._Z5saxpyifPfS_)
        /*0070*/ 	.short	0x0380
        /*0072*/ 	.short	0x0018


	//----- nvinfo : EIATTR_SW_WAR
	.align		4
.L_19:
        /*0074*/ 	.byte	0x04, 0x36
        /*0076*/ 	.short	(.L_21 - .L_20)
.L_20:
        /*0078*/ 	.word	0x00000008
.L_21:


//--------------------- .nv.callgraph             --------------------------
	.section	.nv.callgraph,"",@"SHT_CUDA_CALLGRAPH"
	.align	4
	.sectionentsize	8
	.align		4
        /*0000*/ 	.word	0x00000000
	.align		4
        /*0004*/ 	.word	0xffffffff
	.align		4
        /*0008*/ 	.word	0x00000000
	.align		4
        /*000c*/ 	.word	0xfffffffe
	.align		4
        /*0010*/ 	.word	0x00000000
	.align		4
        /*0014*/ 	.word	0xfffffffd
	.align		4
        /*0018*/ 	.word	0x00000000
	.align		4
        /*001c*/ 	.word	0xfffffffc


//--------------------- .text._Z5saxpyifPfS_      --------------------------
	.section	.text._Z5saxpyifPfS_,"ax",@progbits
	.align	128
        .global         _Z5saxpyifPfS_
        .type           _Z5saxpyifPfS_,@function
        .size           _Z5saxpyifPfS_,(.L_x_1 - _Z5saxpyifPfS_)
        .other          _Z5saxpyifPfS_,@"STO_CUDA_ENTRY STV_DEFAULT"
_Z5saxpyifPfS_:
.text._Z5saxpyifPfS_:
[----:B------:R-:W-:Y:S01]  /*0000*/  LDC R1, c[0x0][0x37c] ;  /* 0x0000df00ff017b82 */ /* 0x000fe20000000800 */
[----:B------:R-:W0:Y:S07]  /*0010*/  S2R R0, SR_TID.X ;  /* 0x0000000000007919 */ /* 0x000e2e0000002100 */
[----:B------:R-:W0:Y:S01]  /*0020*/  S2UR UR4, SR_CTAID.X ;  /* 0x00000000000479c3 */ /* 0x000e220000002500 */
[----:B------:R-:W1:Y:S07]  /*0030*/  LDCU UR5, c[0x0][0x380] ;  /* 0x00007000ff0577ac */ /* 0x000e6e0008000800 */
[----:B------:R-:W0:Y:S02]  /*0040*/  LDC R7, c[0x0][0x360] ;  /* 0x0000d800ff077b82 */ /* 0x000e240000000800 */
[----:B0-----:R-:W-:-:S05]  /*0050*/  IMAD R7, R7, UR4, R0 ;  /* 0x0000000407077c24 */ /* 0x001fca000f8e0200 */
[----:B-1----:R-:W-:-:S13]  /*0060*/  ISETP.GE.AND P0, PT, R7, UR5, PT ;  /* 0x0000000507007c0c */ /* 0x002fda000bf06270 */
[----:B------:R-:W-:Y:S05]  /*0070*/  @P0 EXIT ;  /* 0x000000000000094d */ /* 0x000fea0003800000 */
[----:B------:R-:W0:Y:S01]  /*0080*/  LDC.64 R2, c[0x0][0x388] ;  /* 0x0000e200ff027b82 */ /* 0x000e220000000a00 */
[----:B------:R-:W1:Y:S01]  /*0090*/  LDCU.64 UR4, c[0x0][0x358] ;  /* 0x00006b00ff0477ac */ /* 0x000e620008000a00 */
[----:B------:R-:W2:Y:S06]  /*00a0*/  LDCU UR6, c[0x0][0x384] ;  /* 0x00007080ff0677ac */ /* 0x000eac0008000800 */
[----:B------:R-:W3:Y:S01]  /*00b0*/  LDC.64 R4, c[0x0][0x390] ;  /* 0x0000e400ff047b82 */ /* 0x000ee20000000a00 */
[----:B0-----:R-:W-:-:S06]  /*00c0*/  IMAD.WIDE R2, R7, 0x4, R2 ;  /* 0x0000000407027825 */ /* 0x001fcc00078e0202 */
[----:B-1----:R-:W2:Y:S01]  /*00d0*/  LDG.E.CONSTANT R2, desc[UR4][R2.64] ;  /* 0x0000000402027981 */ /* 0x002ea2000c1e9900 */
[----:B---3--:R-:W-:-:S05]  /*00e0*/  IMAD.WIDE R4, R7, 0x4, R4 ;  /* 0x0000000407047825 */ /* 0x008fca00078e0204 */
[----:B------:R-:W2:Y:S02]  /*00f0*/  LDG.E R7, desc[UR4][R4.64] ;  /* 0x0000000404077981 */ /* 0x000ea4000c1e1900 */
[----:B--2---:R-:W-:-:S05]  /*0100*/  FFMA R7, R2, UR6, R7 ;  /* 0x0000000602077c23 */ /* 0x004fca0008000007 */
[----:B------:R-:W-:Y:S01]  /*0110*/  STG.E desc[UR4][R4.64], R7 ;  /* 0x0000000704007986 */ /* 0x000fe2000c101904 */
[----:B------:R-:W-:Y:S05]  /*0120*/  EXIT ;  /* 0x000000000000794d */ /* 0x000fea0003800000 */
.L_x_0:
[----:B------:R-:W-:-:S00]  /*0130*/  BRA `(.L_x_0) ;  /* 0xfffffffc00fc7947 */ /* 0x000fc0000383ffff */
[----:B------:R-:W-:-:S00]  /*0140*/  NOP ;  /* 0x0000000000007918 */ /* 0x000fc00000000000 */
        /* <DEDUP_REMOVED lines=11> */
.L_x_1:


//--------------------- .nv.shared.reserved.0     --------------------------
	.section	.nv.shared.reserved.0,"aw",@nobits
	.weak		__nv_reservedSMEM_offset_0_alias
	.size		__nv_reservedSMEM_offset_0_alias, 0, 64
	.other		__nv_reservedSMEM_offset_0_alias,@"STO_CUDA_RESERVED_SHARED STV_DEFAULT"
__nv_reservedSMEM_offset_0_alias:
	.zero		0
	.zero		64


//--------------------- .nv.constant0._Z5saxpyifPfS_ --------------------------
	.section	.nv.constant0._Z5saxpyifPfS_,"a",@progbits
	.sectionflags	@""
	.align	4
.nv.constant0._Z5saxpyifPfS_:
	.zero		920


//--------------------- SYMBOLS --------------------------

	.type		.nv.reservedSmem.offset0,@object
	.size		.nv.reservedSmem.offset0,0x4
